//
// Generated by NVIDIA NVVM Compiler
//
// Compiler Build ID: CL-36424714
// Cuda compilation tools, release 13.0, V13.0.88
// Based on NVVM 20.0.0
//

.version 9.0
.target sm_100
.address_size 64

	// .globl	_Z16predicate_kernelPKjPjjj
.extern .shared .align 16 .b8 s[];

.visible .entry _Z16predicate_kernelPKjPjjj(
	.param .u64 .ptr .align 1 _Z16predicate_kernelPKjPjjj_param_0,
	.param .u64 .ptr .align 1 _Z16predicate_kernelPKjPjjj_param_1,
	.param .u32 _Z16predicate_kernelPKjPjjj_param_2,
	.param .u32 _Z16predicate_kernelPKjPjjj_param_3
)
{
	.reg .pred 	%p<2>;
	.reg .b32 	%r<11>;
	.reg .b64 	%rd<8>;

	ld.param.u64 	%rd1, [_Z16predicate_kernelPKjPjjj_param_0];
	ld.param.u64 	%rd2, [_Z16predicate_kernelPKjPjjj_param_1];
	ld.param.u32 	%r2, [_Z16predicate_kernelPKjPjjj_param_2];
	ld.param.u32 	%r3, [_Z16predicate_kernelPKjPjjj_param_3];
	mov.u32 	%r4, %ctaid.x;
	mov.u32 	%r5, %ntid.x;
	mov.u32 	%r6, %tid.x;
	mad.lo.s32 	%r1, %r4, %r5, %r6;
	setp.ge.u32 	%p1, %r1, %r3;
	@%p1 bra 	$L__BB0_2;
	cvta.to.global.u64 	%rd3, %rd1;
	cvta.to.global.u64 	%rd4, %rd2;
	mul.wide.u32 	%rd5, %r1, 4;
	add.s64 	%rd6, %rd3, %rd5;
	ld.global.u32 	%r7, [%rd6];
	not.b32 	%r8, %r7;
	shr.u32 	%r9, %r8, %r2;
	and.b32  	%r10, %r9, 1;
	add.s64 	%rd7, %rd4, %rd5;
	st.global.u32 	[%rd7], %r10;
$L__BB0_2:
	ret;

}
	// .globl	_Z14scatter_kernelPKjS0_S0_Pjjj
.visible .entry _Z14scatter_kernelPKjS0_S0_Pjjj(
	.param .u64 .ptr .align 1 _Z14scatter_kernelPKjS0_S0_Pjjj_param_0,
	.param .u64 .ptr .align 1 _Z14scatter_kernelPKjS0_S0_Pjjj_param_1,
	.param .u64 .ptr .align 1 _Z14scatter_kernelPKjS0_S0_Pjjj_param_2,
	.param .u64 .ptr .align 1 _Z14scatter_kernelPKjS0_S0_Pjjj_param_3,
	.param .u32 _Z14scatter_kernelPKjS0_S0_Pjjj_param_4,
	.param .u32 _Z14scatter_kernelPKjS0_S0_Pjjj_param_5
)
{
	.reg .pred 	%p<3>;
	.reg .b32 	%r<14>;
	.reg .b64 	%rd<21>;

	ld.param.u64 	%rd5, [_Z14scatter_kernelPKjS0_S0_Pjjj_param_0];
	ld.param.u64 	%rd4, [_Z14scatter_kernelPKjS0_S0_Pjjj_param_1];
	ld.param.u64 	%rd6, [_Z14scatter_kernelPKjS0_S0_Pjjj_param_2];
	ld.param.u64 	%rd7, [_Z14scatter_kernelPKjS0_S0_Pjjj_param_3];
	ld.param.u32 	%r2, [_Z14scatter_kernelPKjS0_S0_Pjjj_param_4];
	ld.param.u32 	%r3, [_Z14scatter_kernelPKjS0_S0_Pjjj_param_5];
	cvta.to.global.u64 	%rd1, %rd7;
	cvta.to.global.u64 	%rd2, %rd6;
	cvta.to.global.u64 	%rd3, %rd5;
	mov.u32 	%r4, %ctaid.x;
	mov.u32 	%r5, %ntid.x;
	mov.u32 	%r6, %tid.x;
	mad.lo.s32 	%r1, %r4, %r5, %r6;
	setp.ge.u32 	%p1, %r1, %r3;
	@%p1 bra 	$L__BB1_4;
	cvta.to.global.u64 	%rd8, %rd4;
	mul.wide.u32 	%rd9, %r1, 4;
	add.s64 	%rd10, %rd8, %rd9;
	ld.global.u32 	%r7, [%rd10];
	setp.eq.s32 	%p2, %r7, 0;
	@%p2 bra 	$L__BB1_3;
	add.s64 	%rd12, %rd3, %rd9;
	ld.global.u32 	%r8, [%rd12];
	add.s64 	%rd13, %rd2, %rd9;
	ld.global.u32 	%r9, [%rd13];
	mul.wide.u32 	%rd14, %r9, 4;
	add.s64 	%rd15, %rd1, %rd14;
	st.global.u32 	[%rd15], %r8;
	bra.uni 	$L__BB1_4;
$L__BB1_3:
	add.s64 	%rd17, %rd3, %rd9;
	ld.global.u32 	%r10, [%rd17];
	add.s64 	%rd18, %rd2, %rd9;
	ld.global.u32 	%r11, [%rd18];
	add.s32 	%r12, %r2, %r1;
	sub.s32 	%r13, %r12, %r11;
	mul.wide.u32 	%rd19, %r13, 4;
	add.s64 	%rd20, %rd1, %rd19;
	st.global.u32 	[%rd20], %r10;
$L__BB1_4:
	ret;

}
	// .globl	_Z10scan_blockPKjPjS1_j
.visible .entry _Z10scan_blockPKjPjS1_j(
	.param .u64 .ptr .align 1 _Z10scan_blockPKjPjS1_j_param_0,
	.param .u64 .ptr .align 1 _Z10scan_blockPKjPjS1_j_param_1,
	.param .u64 .ptr .align 1 _Z10scan_blockPKjPjS1_j_param_2,
	.param .u32 _Z10scan_blockPKjPjS1_j_param_3
)
{
	.reg .pred 	%p<10>;
	.reg .b32 	%r<84>;
	.reg .b64 	%rd<17>;

	ld.param.u64 	%rd4, [_Z10scan_blockPKjPjS1_j_param_0];
	ld.param.u64 	%rd5, [_Z10scan_blockPKjPjS1_j_param_1];
	ld.param.u64 	%rd3, [_Z10scan_blockPKjPjS1_j_param_2];
	ld.param.u32 	%r22, [_Z10scan_blockPKjPjS1_j_param_3];
	cvta.to.global.u64 	%rd1, %rd5;
	cvta.to.global.u64 	%rd2, %rd4;
	mov.u32 	%r1, %tid.x;
	mov.u32 	%r2, %ctaid.x;
	mov.u32 	%r3, %ntid.x;
	shl.b32 	%r4, %r3, 1;
	mad.lo.s32 	%r5, %r4, %r2, %r1;
	setp.ge.u32 	%p1, %r5, %r22;
	mov.b32 	%r78, 0;
	@%p1 bra 	$L__BB2_2;
	mul.wide.u32 	%rd6, %r5, 4;
	add.s64 	%rd7, %rd2, %rd6;
	ld.global.u32 	%r78, [%rd7];
$L__BB2_2:
	add.s32 	%r8, %r5, %r3;
	setp.ge.u32 	%p2, %r8, %r22;
	mov.b32 	%r79, 0;
	@%p2 bra 	$L__BB2_4;
	mul.wide.u32 	%rd8, %r8, 4;
	add.s64 	%rd9, %rd2, %rd8;
	ld.global.u32 	%r79, [%rd9];
$L__BB2_4:
	shr.u32 	%r26, %r1, 5;
	add.s32 	%r27, %r26, %r1;
	shl.b32 	%r28, %r27, 2;
	mov.u32 	%r29, s;
	add.s32 	%r11, %r29, %r28;
	st.shared.u32 	[%r11], %r78;
	add.s32 	%r30, %r1, %r3;
	shr.u32 	%r31, %r30, 5;
	add.s32 	%r32, %r31, %r30;
	shl.b32 	%r33, %r32, 2;
	add.s32 	%r12, %r29, %r33;
	st.shared.u32 	[%r12], %r79;
	shl.b32 	%r34, %r1, 1;
	or.b32  	%r13, %r34, 1;
	mov.b32 	%r81, 1;
	mov.u32 	%r80, %r3;
$L__BB2_5:
	bar.sync 	0;
	setp.ge.u32 	%p3, %r1, %r80;
	@%p3 bra 	$L__BB2_7;
	mul.lo.s32 	%r35, %r81, %r13;
	add.s32 	%r36, %r35, -1;
	shr.u32 	%r37, %r36, 5;
	add.s32 	%r38, %r37, %r35;
	add.s32 	%r39, %r35, %r81;
	add.s32 	%r40, %r36, %r81;
	shr.u32 	%r41, %r40, 5;
	add.s32 	%r42, %r41, %r39;
	shl.b32 	%r43, %r38, 2;
	add.s32 	%r45, %r29, %r43;
	ld.shared.u32 	%r46, [%r45+-4];
	shl.b32 	%r47, %r42, 2;
	add.s32 	%r48, %r29, %r47;
	ld.shared.u32 	%r49, [%r48+-4];
	add.s32 	%r50, %r49, %r46;
	st.shared.u32 	[%r48+-4], %r50;
$L__BB2_7:
	shr.u32 	%r16, %r80, 1;
	shl.b32 	%r81, %r81, 1;
	setp.gt.u32 	%p4, %r80, 1;
	mov.u32 	%r80, %r16;
	@%p4 bra 	$L__BB2_5;
	setp.ne.s32 	%p5, %r1, 0;
	@%p5 bra 	$L__BB2_10;
	add.s32 	%r51, %r4, -1;
	shr.u32 	%r52, %r51, 5;
	add.s32 	%r53, %r52, %r4;
	shl.b32 	%r54, %r53, 2;
	add.s32 	%r56, %r29, %r54;
	ld.shared.u32 	%r57, [%r56+-4];
	cvta.to.global.u64 	%rd10, %rd3;
	mul.wide.u32 	%rd11, %r2, 4;
	add.s64 	%rd12, %rd10, %rd11;
	st.global.u32 	[%rd12], %r57;
	mov.b32 	%r58, 0;
	st.shared.u32 	[%r56+-4], %r58;
$L__BB2_10:
	mov.b32 	%r82, 1;
	mov.u32 	%r83, %r3;
$L__BB2_11:
	bar.sync 	0;
	setp.ge.u32 	%p6, %r1, %r82;
	@%p6 bra 	$L__BB2_13;
	mul.lo.s32 	%r60, %r83, %r13;
	add.s32 	%r61, %r60, -1;
	shr.u32 	%r62, %r61, 5;
	add.s32 	%r63, %r62, %r60;
	add.s32 	%r64, %r60, %r83;
	add.s32 	%r65, %r61, %r83;
	shr.u32 	%r66, %r65, 5;
	add.s32 	%r67, %r66, %r64;
	shl.b32 	%r68, %r63, 2;
	add.s32 	%r70, %r29, %r68;
	ld.shared.u32 	%r71, [%r70+-4];
	shl.b32 	%r72, %r67, 2;
	add.s32 	%r73, %r29, %r72;
	ld.shared.u32 	%r74, [%r73+-4];
	st.shared.u32 	[%r70+-4], %r74;
	add.s32 	%r75, %r74, %r71;
	st.shared.u32 	[%r73+-4], %r75;
$L__BB2_13:
	shl.b32 	%r20, %r82, 1;
	shr.u32 	%r83, %r83, 1;
	setp.lt.u32 	%p7, %r82, %r3;
	mov.u32 	%r82, %r20;
	@%p7 bra 	$L__BB2_11;
	setp.ge.u32 	%p8, %r5, %r22;
	bar.sync 	0;
	@%p8 bra 	$L__BB2_16;
	ld.shared.u32 	%r76, [%r11];
	mul.wide.u32 	%rd13, %r5, 4;
	add.s64 	%rd14, %rd1, %rd13;
	st.global.u32 	[%rd14], %r76;
$L__BB2_16:
	setp.ge.u32 	%p9, %r8, %r22;
	@%p9 bra 	$L__BB2_18;
	ld.shared.u32 	%r77, [%r12];
	mul.wide.u32 	%rd15, %r8, 4;
	add.s64 	%rd16, %rd1, %rd15;
	st.global.u32 	[%rd16], %r77;
$L__BB2_18:
	ret;

}
	// .globl	_Z8add_sumsPjPKjj
.visible .entry _Z8add_sumsPjPKjj(
	.param .u64 .ptr .align 1 _Z8add_sumsPjPKjj_param_0,
	.param .u64 .ptr .align 1 _Z8add_sumsPjPKjj_param_1,
	.param .u32 _Z8add_sumsPjPKjj_param_2
)
{
	.reg .pred 	%p<3>;
	.reg .b32 	%r<15>;
	.reg .b64 	%rd<11>;

	ld.param.u64 	%rd3, [_Z8add_sumsPjPKjj_param_0];
	ld.param.u64 	%rd4, [_Z8add_sumsPjPKjj_param_1];
	ld.param.u32 	%r4, [_Z8add_sumsPjPKjj_param_2];
	cvta.to.global.u64 	%rd1, %rd3;
	cvta.to.global.u64 	%rd5, %rd4;
	mov.u32 	%r5, %ctaid.x;
	mov.u32 	%r1, %ntid.x;
	mad.lo.s32 	%r6, %r1, %r5, %r1;
	shl.b32 	%r7, %r6, 1;
	mov.u32 	%r8, %tid.x;
	add.s32 	%r2, %r7, %r8;
	setp.ge.u32 	%p1, %r2, %r4;
	mul.wide.u32 	%rd6, %r5, 4;
	add.s64 	%rd2, %rd5, %rd6;
	@%p1 bra 	$L__BB3_2;
	ld.global.u32 	%r9, [%rd2+4];
	mul.wide.u32 	%rd7, %r2, 4;
	add.s64 	%rd8, %rd1, %rd7;
	ld.global.u32 	%r10, [%rd8];
	add.s32 	%r11, %r10, %r9;
	st.global.u32 	[%rd8], %r11;
$L__BB3_2:
	add.s32 	%r3, %r2, %r1;
	setp.ge.u32 	%p2, %r3, %r4;
	@%p2 bra 	$L__BB3_4;
	ld.global.u32 	%r12, [%rd2+4];
	mul.wide.u32 	%rd9, %r3, 4;
	add.s64 	%rd10, %rd1, %rd9;
	ld.global.u32 	%r13, [%rd10];
	add.s32 	%r14, %r13, %r12;
	st.global.u32 	[%rd10], %r14;
$L__BB3_4:
	ret;

}


// ===== COMPILED SASS (sm_100) =====

	.target	sm_100

	.elftype	@"ET_EXEC"


//--------------------- .note.nv.tkinfo           --------------------------
	.section	.note.nv.tkinfo,"",@"SHT_NOTE"
	.sectionflags	@"SHF_NOTE_NV_TKINFO"
	.tkinfo
        /*0018*/ 	.word	0x00000002
        /*0030*/ 	.string	""
        /*0030*/ 	.string	"ptxas"
        /*0030*/ 	.string	"Cuda compilation tools, release 13.0, V13.0.88"
        /*0030*/ 	.string	"Build cuda_13.0.r13.0/compiler.36424714_0"
        /*0030*/ 	.string	"-arch sm_100 -m 64 "



//--------------------- .note.nv.cuinfo           --------------------------
	.section	.note.nv.cuinfo,"",@"SHT_NOTE"
	.sectionflags	@"SHF_NOTE_NV_CUINFO"
        /*0018*/ 	.short	0x0002
        /*001a*/ 	.short	0x0064
        /*001c*/ 	.short	0x0082
	.zero		2


//--------------------- .nv.info                  --------------------------
	.section	.nv.info,"",@"SHT_CUDA_INFO"
	.align	4


	//----- nvinfo : EIATTR_REGCOUNT
	.align		4
        /*0000*/ 	.byte	0x04, 0x2f
        /*0002*/ 	.short	(.L_1 - .L_0)
	.align		4
.L_0:
        /*0004*/ 	.word	index@(_Z16predicate_kernelPKjPjjj)
        /*0008*/ 	.word	0x0000000a


	//----- nvinfo : EIATTR_FRAME_SIZE
	.align		4
.L_1:
        /*000c*/ 	.byte	0x04, 0x11
        /*000e*/ 	.short	(.L_3 - .L_2)
	.align		4
.L_2:
        /*0010*/ 	.word	index@(_Z16predicate_kernelPKjPjjj)
        /*0014*/ 	.word	0x00000000


	//----- nvinfo : EIATTR_REGCOUNT
	.align		4
.L_3:
        /*0018*/ 	.byte	0x04, 0x2f
        /*001a*/ 	.short	(.L_5 - .L_4)
	.align		4
.L_4:
        /*001c*/ 	.word	index@(_Z14scatter_kernelPKjS0_S0_Pjjj)
        /*0020*/ 	.word	0x0000000c


	//----- nvinfo : EIATTR_FRAME_SIZE
	.align		4
.L_5:
        /*0024*/ 	.byte	0x04, 0x11
        /*0026*/ 	.short	(.L_7 - .L_6)
	.align		4
.L_6:
        /*0028*/ 	.word	index@(_Z14scatter_kernelPKjS0_S0_Pjjj)
        /*002c*/ 	.word	0x00000000


	//----- nvinfo : EIATTR_REGCOUNT
	.align		4
.L_7:
        /*0030*/ 	.byte	0x04, 0x2f
        /*0032*/ 	.short	(.L_9 - .L_8)
	.align		4
.L_8:
        /*0034*/ 	.word	index@(_Z10scan_blockPKjPjS1_j)
        /*0038*/ 	.word	0x00000012


	//----- nvinfo : EIATTR_FRAME_SIZE
	.align		4
.L_9:
        /*003c*/ 	.byte	0x04, 0x11
        /*003e*/ 	.short	(.L_11 - .L_10)
	.align		4
.L_10:
        /*0040*/ 	.word	index@(_Z10scan_blockPKjPjS1_j)
        /*0044*/ 	.word	0x00000000


	//----- nvinfo : EIATTR_REGCOUNT
	.align		4
.L_11:
        /*0048*/ 	.byte	0x04, 0x2f
        /*004a*/ 	.short	(.L_13 - .L_12)
	.align		4
.L_12:
        /*004c*/ 	.word	index@(_Z8add_sumsPjPKjj)
        /*0050*/ 	.word	0x0000000c


	//----- nvinfo : EIATTR_FRAME_SIZE
	.align		4
.L_13:
        /*0054*/ 	.byte	0x04, 0x11
        /*0056*/ 	.short	(.L_15 - .L_14)
	.align		4
.L_14:
        /*0058*/ 	.word	index@(_Z8add_sumsPjPKjj)
        /*005c*/ 	.word	0x00000000


	//----- nvinfo : EIATTR_MIN_STACK_SIZE
	.align		4
.L_15:
        /*0060*/ 	.byte	0x04, 0x12
        /*0062*/ 	.short	(.L_17 - .L_16)
	.align		4
.L_16:
        /*0064*/ 	.word	index@(_Z8add_sumsPjPKjj)
        /*0068*/ 	.word	0x00000000


	//----- nvinfo : EIATTR_MIN_STACK_SIZE
	.align		4
.L_17:
        /*006c*/ 	.byte	0x04, 0x12
        /*006e*/ 	.short	(.L_19 - .L_18)
	.align		4
.L_18:
        /*0070*/ 	.word	index@(_Z10scan_blockPKjPjS1_j)
        /*0074*/ 	.word	0x00000000


	//----- nvinfo : EIATTR_MIN_STACK_SIZE
	.align		4
.L_19:
        /*0078*/ 	.byte	0x04, 0x12
        /*007a*/ 	.short	(.L_21 - .L_20)
	.align		4
.L_20:
        /*007c*/ 	.word	index@(_Z14scatter_kernelPKjS0_S0_Pjjj)
        /*0080*/ 	.word	0x00000000


	//----- nvinfo : EIATTR_MIN_STACK_SIZE
	.align		4
.L_21:
        /*0084*/ 	.byte	0x04, 0x12
        /*0086*/ 	.short	(.L_23 - .L_22)
	.align		4
.L_22:
        /*0088*/ 	.word	index@(_Z16predicate_kernelPKjPjjj)
        /*008c*/ 	.word	0x00000000
.L_23:


//--------------------- .nv.compat                --------------------------
	.section	.nv.compat,"",@"SHT_CUDA_COMPAT_INFO"
	.align	4
        /*0000*/ 	.byte	0x02, 0x09, 0x00, 0x00, 0x02, 0x02, 0x01, 0x00, 0x02, 0x05, 0x05, 0x00, 0x03, 0x07, 0x01, 0x01
        /*0010*/ 	.byte	0x02, 0x03, 0x00, 0x00, 0x02, 0x06, 0x01, 0x00, 0x04, 0x0b, 0x08, 0x00, 0x09, 0x00, 0x00, 0x00
        /*0020*/ 	.byte	0x00, 0x00, 0x00, 0x00


//--------------------- .nv.info._Z8add_sumsPjPKjj --------------------------
	.section	.nv.info._Z8add_sumsPjPKjj,"",@"SHT_CUDA_INFO"
	.sectionflags	@""
	.align	4


	//----- nvinfo : EIATTR_CUDA_API_VERSION
	.align		4
        /*0000*/ 	.byte	0x04, 0x37
        /*0002*/ 	.short	(.L_25 - .L_24)
.L_24:
        /*0004*/ 	.word	0x00000082


	//----- nvinfo : EIATTR_KPARAM_INFO
	.align		4
.L_25:
        /*0008*/ 	.byte	0x04, 0x17
        /*000a*/ 	.short	(.L_27 - .L_26)
.L_26:
        /*000c*/ 	.word	0x00000000
        /*0010*/ 	.short	0x0002
        /*0012*/ 	.short	0x0010
        /*0014*/ 	.byte	0x00, 0xf0, 0x11, 0x00


	//----- nvinfo : EIATTR_KPARAM_INFO
	.align		4
.L_27:
        /*0018*/ 	.byte	0x04, 0x17
        /*001a*/ 	.short	(.L_29 - .L_28)
.L_28:
        /*001c*/ 	.word	0x00000000
        /*0020*/ 	.short	0x0001
        /*0022*/ 	.short	0x0008
        /*0024*/ 	.byte	0x00, 0xf5, 0x21, 0x00


	//----- nvinfo : EIATTR_KPARAM_INFO
	.align		4
.L_29:
        /*0028*/ 	.byte	0x04, 0x17
        /*002a*/ 	.short	(.L_31 - .L_30)
.L_30:
        /*002c*/ 	.word	0x00000000
        /*0030*/ 	.short	0x0000
        /*0032*/ 	.short	0x0000
        /*0034*/ 	.byte	0x00, 0xf5, 0x21, 0x00


	//----- nvinfo : EIATTR_SPARSE_MMA_MASK
	.align		4
.L_31:
        /*0038*/ 	.byte	0x03, 0x50
        /*003a*/ 	.short	0x0000


	//----- nvinfo : EIATTR_MAXREG_COUNT
	.align		4
        /*003c*/ 	.byte	0x03, 0x1b
        /*003e*/ 	.short	0x00ff


	//----- nvinfo : EIATTR_MERCURY_ISA_VERSION
	.align		4
        /*0040*/ 	.byte	0x03, 0x5f
        /*0042*/ 	.short	0x0101


	//----- nvinfo : EIATTR_VRC_CTA_INIT_COUNT
	.align		4
        /*0044*/ 	.byte	0x02, 0x4a
	.zero		1
	.zero		1


	//----- nvinfo : EIATTR_EXIT_INSTR_OFFSETS
	.align		4
        /*0048*/ 	.byte	0x04, 0x1c
        /*004a*/ 	.short	(.L_33 - .L_32)


	//   ....[0]....
.L_32:
        /*004c*/ 	.word	0x00000160


	//   ....[1]....
        /*0050*/ 	.word	0x000001d0


	//----- nvinfo : EIATTR_CRS_STACK_SIZE
	.align		4
.L_33:
        /*0054*/ 	.byte	0x04, 0x1e
        /*0056*/ 	.short	(.L_35 - .L_34)
.L_34:
        /*0058*/ 	.word	0x00000000


	//----- nvinfo : EIATTR_CBANK_PARAM_SIZE
	.align		4
.L_35:
        /*005c*/ 	.byte	0x03, 0x19
        /*005e*/ 	.short	0x0014


	//----- nvinfo : EIATTR_PARAM_CBANK
	.align		4
        /*0060*/ 	.byte	0x04, 0x0a
        /*0062*/ 	.short	(.L_37 - .L_36)
	.align		4
.L_36:
        /*0064*/ 	.word	index@(.nv.constant0._Z8add_sumsPjPKjj)
        /*0068*/ 	.short	0x0380
        /*006a*/ 	.short	0x0014


	//----- nvinfo : EIATTR_SW_WAR
	.align		4
.L_37:
        /*006c*/ 	.byte	0x04, 0x36
        /*006e*/ 	.short	(.L_39 - .L_38)
.L_38:
        /*0070*/ 	.word	0x00000008
.L_39:


//--------------------- .nv.info._Z10scan_blockPKjPjS1_j --------------------------
	.section	.nv.info._Z10scan_blockPKjPjS1_j,"",@"SHT_CUDA_INFO"
	.sectionflags	@""
	.align	4


	//----- nvinfo : EIATTR_CUDA_API_VERSION
	.align		4
        /*0000*/ 	.byte	0x04, 0x37
        /*0002*/ 	.short	(.L_41 - .L_40)
.L_40:
        /*0004*/ 	.word	0x00000082


	//----- nvinfo : EIATTR_KPARAM_INFO
	.align		4
.L_41:
        /*0008*/ 	.byte	0x04, 0x17
        /*000a*/ 	.short	(.L_43 - .L_42)
.L_42:
        /*000c*/ 	.word	0x00000000
        /*0010*/ 	.short	0x0003
        /*0012*/ 	.short	0x0018
        /*0014*/ 	.byte	0x00, 0xf0, 0x11, 0x00


	//----- nvinfo : EIATTR_KPARAM_INFO
	.align		4
.L_43:
        /*0018*/ 	.byte	0x04, 0x17
        /*001a*/ 	.short	(.L_45 - .L_44)
.L_44:
        /*001c*/ 	.word	0x00000000
        /*0020*/ 	.short	0x0002
        /*0022*/ 	.short	0x0010
        /*0024*/ 	.byte	0x00, 0xf5, 0x21, 0x00


	//----- nvinfo : EIATTR_KPARAM_INFO
	.align		4
.L_45:
        /*0028*/ 	.byte	0x04, 0x17
        /*002a*/ 	.short	(.L_47 - .L_46)
.L_46:
        /*002c*/ 	.word	0x00000000
        /*0030*/ 	.short	0x0001
        /*0032*/ 	.short	0x0008
        /*0034*/ 	.byte	0x00, 0xf5, 0x21, 0x00


	//----- nvinfo : EIATTR_KPARAM_INFO
	.align		4
.L_47:
        /*0038*/ 	.byte	0x04, 0x17
        /*003a*/ 	.short	(.L_49 - .L_48)
.L_48:
        /*003c*/ 	.word	0x00000000
        /*0040*/ 	.short	0x0000
        /*0042*/ 	.short	0x0000
        /*0044*/ 	.byte	0x00, 0xf5, 0x21, 0x00


	//----- nvinfo : EIATTR_SPARSE_MMA_MASK
	.align		4
.L_49:
        /*0048*/ 	.byte	0x03, 0x50
        /*004a*/ 	.short	0x0000


	//----- nvinfo : EIATTR_MAXREG_COUNT
	.align		4
        /*004c*/ 	.byte	0x03, 0x1b
        /*004e*/ 	.short	0x00ff


	//----- nvinfo : EIATTR_NUM_BARRIERS
	.align		4
        /*0050*/ 	.byte	0x02, 0x4c
        /*0052*/ 	.byte	0x01
	.zero		1


	//----- nvinfo : EIATTR_MERCURY_ISA_VERSION
	.align		4
        /*0054*/ 	.byte	0x03, 0x5f
        /*0056*/ 	.short	0x0101


	//----- nvinfo : EIATTR_VRC_CTA_INIT_COUNT
	.align		4
        /*0058*/ 	.byte	0x02, 0x4a
	.zero		1
	.zero		1


	//----- nvinfo : EIATTR_EXIT_INSTR_OFFSETS
	.align		4
        /*005c*/ 	.byte	0x04, 0x1c
        /*005e*/ 	.short	(.L_51 - .L_50)


	//   ....[0]....
.L_50:
        /*0060*/ 	.word	0x000005d0


	//   ....[1]....
        /*0064*/ 	.word	0x00000620


	//----- nvinfo : EIATTR_CRS_STACK_SIZE
	.align		4
.L_51:
        /*0068*/ 	.byte	0x04, 0x1e
        /*006a*/ 	.short	(.L_53 - .L_52)
.L_52:
        /*006c*/ 	.word	0x00000000


	//----- nvinfo : EIATTR_CBANK_PARAM_SIZE
	.align		4
.L_53:
        /*0070*/ 	.byte	0x03, 0x19
        /*0072*/ 	.short	0x001c


	//----- nvinfo : EIATTR_PARAM_CBANK
	.align		4
        /*0074*/ 	.byte	0x04, 0x0a
        /*0076*/ 	.short	(.L_55 - .L_54)
	.align		4
.L_54:
        /*0078*/ 	.word	index@(.nv.constant0._Z10scan_blockPKjPjS1_j)
        /*007c*/ 	.short	0x0380
        /*007e*/ 	.short	0x001c


	//----- nvinfo : EIATTR_SW_WAR
	.align		4
.L_55:
        /*0080*/ 	.byte	0x04, 0x36
        /*0082*/ 	.short	(.L_57 - .L_56)
.L_56:
        /*0084*/ 	.word	0x00000008
.L_57:


//--------------------- .nv.info._Z14scatter_kernelPKjS0_S0_Pjjj --------------------------
	.section	.nv.info._Z14scatter_kernelPKjS0_S0_Pjjj,"",@"SHT_CUDA_INFO"
	.sectionflags	@""
	.align	4


	//----- nvinfo : EIATTR_CUDA_API_VERSION
	.align		4
        /*0000*/ 	.byte	0x04, 0x37
        /*0002*/ 	.short	(.L_59 - .L_58)
.L_58:
        /*0004*/ 	.word	0x00000082


	//----- nvinfo : EIATTR_KPARAM_INFO
	.align		4
.L_59:
        /*0008*/ 	.byte	0x04, 0x17
        /*000a*/ 	.short	(.L_61 - .L_60)
.L_60:
        /*000c*/ 	.word	0x00000000
        /*0010*/ 	.short	0x0005
        /*0012*/ 	.short	0x0024
        /*0014*/ 	.byte	0x00, 0xf0, 0x11, 0x00


	//----- nvinfo : EIATTR_KPARAM_INFO
	.align		4
.L_61:
        /*0018*/ 	.byte	0x04, 0x17
        /*001a*/ 	.short	(.L_63 - .L_62)
.L_62:
        /*001c*/ 	.word	0x00000000
        /*0020*/ 	.short	0x0004
        /*0022*/ 	.short	0x0020
        /*0024*/ 	.byte	0x00, 0xf0, 0x11, 0x00


	//----- nvinfo : EIATTR_KPARAM_INFO
	.align		4
.L_63:
        /*0028*/ 	.byte	0x04, 0x17
        /*002a*/ 	.short	(.L_65 - .L_64)
.L_64:
        /*002c*/ 	.word	0x00000000
        /*0030*/ 	.short	0x0003
        /*0032*/ 	.short	0x0018
        /*0034*/ 	.byte	0x00, 0xf5, 0x21, 0x00


	//----- nvinfo : EIATTR_KPARAM_INFO
	.align		4
.L_65:
        /*0038*/ 	.byte	0x04, 0x17
        /*003a*/ 	.short	(.L_67 - .L_66)
.L_66:
        /*003c*/ 	.word	0x00000000
        /*0040*/ 	.short	0x0002
        /*0042*/ 	.short	0x0010
        /*0044*/ 	.byte	0x00, 0xf5, 0x21, 0x00


	//----- nvinfo : EIATTR_KPARAM_INFO
	.align		4
.L_67:
        /*0048*/ 	.byte	0x04, 0x17
        /*004a*/ 	.short	(.L_69 - .L_68)
.L_68:
        /*004c*/ 	.word	0x00000000
        /*0050*/ 	.short	0x0001
        /*0052*/ 	.short	0x0008
        /*0054*/ 	.byte	0x00, 0xf5, 0x21, 0x00


	//----- nvinfo : EIATTR_KPARAM_INFO
	.align		4
.L_69:
        /*0058*/ 	.byte	0x04, 0x17
        /*005a*/ 	.short	(.L_71 - .L_70)
.L_70:
        /*005c*/ 	.word	0x00000000
        /*0060*/ 	.short	0x0000
        /*0062*/ 	.short	0x0000
        /*0064*/ 	.byte	0x00, 0xf5, 0x21, 0x00


	//----- nvinfo : EIATTR_SPARSE_MMA_MASK
	.align		4
.L_71:
        /*0068*/ 	.byte	0x03, 0x50
        /*006a*/ 	.short	0x0000


	//----- nvinfo : EIATTR_MAXREG_COUNT
	.align		4
        /*006c*/ 	.byte	0x03, 0x1b
        /*006e*/ 	.short	0x00ff


	//----- nvinfo : EIATTR_MERCURY_ISA_VERSION
	.align		4
        /*0070*/ 	.byte	0x03, 0x5f
        /*0072*/ 	.short	0x0101


	//----- nvinfo : EIATTR_VRC_CTA_INIT_COUNT
	.align		4
        /*0074*/ 	.byte	0x02, 0x4a
	.zero		1
	.zero		1


	//----- nvinfo : EIATTR_EXIT_INSTR_OFFSETS
	.align		4
        /*0078*/ 	.byte	0x04, 0x1c
        /*007a*/ 	.short	(.L_73 - .L_72)


	//   ....[0]....
.L_72:
        /*007c*/ 	.word	0x00000070


	//   ....[1]....
        /*0080*/ 	.word	0x00000170


	//   ....[2]....
        /*0084*/ 	.word	0x00000230


	//----- nvinfo : EIATTR_CRS_STACK_SIZE
	.align		4
.L_73:
        /*0088*/ 	.byte	0x04, 0x1e
        /*008a*/ 	.short	(.L_75 - .L_74)
.L_74:
        /*008c*/ 	.word	0x00000000


	//----- nvinfo : EIATTR_CBANK_PARAM_SIZE
	.align		4
.L_75:
        /*0090*/ 	.byte	0x03, 0x19
        /*0092*/ 	.short	0x0028


	//----- nvinfo : EIATTR_PARAM_CBANK
	.align		4
        /*0094*/ 	.byte	0x04, 0x0a
        /*0096*/ 	.short	(.L_77 - .L_76)
	.align		4
.L_76:
        /*0098*/ 	.word	index@(.nv.constant0._Z14scatter_kernelPKjS0_S0_Pjjj)
        /*009c*/ 	.short	0x0380
        /*009e*/ 	.short	0x0028


	//----- nvinfo : EIATTR_SW_WAR
	.align		4
.L_77:
        /*00a0*/ 	.byte	0x04, 0x36
        /*00a2*/ 	.short	(.L_79 - .L_78)
.L_78:
        /*00a4*/ 	.word	0x00000008
.L_79:


//--------------------- .nv.info._Z16predicate_kernelPKjPjjj --------------------------
	.section	.nv.info._Z16predicate_kernelPKjPjjj,"",@"SHT_CUDA_INFO"
	.sectionflags	@""
	.align	4


	//----- nvinfo : EIATTR_CUDA_API_VERSION
	.align		4
        /*0000*/ 	.byte	0x04, 0x37
        /*0002*/ 	.short	(.L_81 - .L_80)
.L_80:
        /*0004*/ 	.word	0x00000082


	//----- nvinfo : EIATTR_KPARAM_INFO
	.align		4
.L_81:
        /*0008*/ 	.byte	0x04, 0x17
        /*000a*/ 	.short	(.L_83 - .L_82)
.L_82:
        /*000c*/ 	.word	0x00000000
        /*0010*/ 	.short	0x0003
        /*0012*/ 	.short	0x0014
        /*0014*/ 	.byte	0x00, 0xf0, 0x11, 0x00


	//----- nvinfo : EIATTR_KPARAM_INFO
	.align		4
.L_83:
        /*0018*/ 	.byte	0x04, 0x17
        /*001a*/ 	.short	(.L_85 - .L_84)
.L_84:
        /*001c*/ 	.word	0x00000000
        /*0020*/ 	.short	0x0002
        /*0022*/ 	.short	0x0010
        /*0024*/ 	.byte	0x00, 0xf0, 0x11, 0x00


	//----- nvinfo : EIATTR_KPARAM_INFO
	.align		4
.L_85:
        /*0028*/ 	.byte	0x04, 0x17
        /*002a*/ 	.short	(.L_87 - .L_86)
.L_86:
        /*002c*/ 	.word	0x00000000
        /*0030*/ 	.short	0x0001
        /*0032*/ 	.short	0x0008
        /*0034*/ 	.byte	0x00, 0xf5, 0x21, 0x00


	//----- nvinfo : EIATTR_KPARAM_INFO
	.align		4
.L_87:
        /*0038*/ 	.byte	0x04, 0x17
        /*003a*/ 	.short	(.L_89 - .L_88)
.L_88:
        /*003c*/ 	.word	0x00000000
        /*0040*/ 	.short	0x0000
        /*0042*/ 	.short	0x0000
        /*0044*/ 	.byte	0x00, 0xf5, 0x21, 0x00


	//----- nvinfo : EIATTR_SPARSE_MMA_MASK
	.align		4
.L_89:
        /*0048*/ 	.byte	0x03, 0x50
        /*004a*/ 	.short	0x0000


	//----- nvinfo : EIATTR_MAXREG_COUNT
	.align		4
        /*004c*/ 	.byte	0x03, 0x1b
        /*004e*/ 	.short	0x00ff


	//----- nvinfo : EIATTR_MERCURY_ISA_VERSION
	.align		4
        /*0050*/ 	.byte	0x03, 0x5f
        /*0052*/ 	.short	0x0101


	//----- nvinfo : EIATTR_VRC_CTA_INIT_COUNT
	.align		4
        /*0054*/ 	.byte	0x02, 0x4a
	.zero		1
	.zero		1


	//----- nvinfo : EIATTR_EXIT_INSTR_OFFSETS
	.align		4
        /*0058*/ 	.byte	0x04, 0x1c
        /*005a*/ 	.short	(.L_91 - .L_90)


	//   ....[0]....
.L_90:
        /*005c*/ 	.word	0x00000070


	//   ....[1]....
        /*0060*/ 	.word	0x00000130


	//----- nvinfo : EIATTR_CBANK_PARAM_SIZE
	.align		4
.L_91:
        /*0064*/ 	.byte	0x03, 0x19
        /*0066*/ 	.short	0x0018


	//----- nvinfo : EIATTR_PARAM_CBANK
	.align		4
        /*0068*/ 	.byte	0x04, 0x0a
        /*006a*/ 	.short	(.L_93 - .L_92)
	.align		4
.L_92:
        /*006c*/ 	.word	index@(.nv.constant0._Z16predicate_kernelPKjPjjj)
        /*0070*/ 	.short	0x0380
        /*0072*/ 	.short	0x0018


	//----- nvinfo : EIATTR_SW_WAR
	.align		4
.L_93:
        /*0074*/ 	.byte	0x04, 0x36
        /*0076*/ 	.short	(.L_95 - .L_94)
.L_94:
        /*0078*/ 	.word	0x00000008
.L_95:


//--------------------- .nv.callgraph             --------------------------
	.section	.nv.callgraph,"",@"SHT_CUDA_CALLGRAPH"
	.align	4
	.sectionentsize	8
	.align		4
        /*0000*/ 	.word	0x00000000
	.align		4
        /*0004*/ 	.word	0xffffffff
	.align		4
        /*0008*/ 	.word	0x00000000
	.align		4
        /*000c*/ 	.word	0xfffffffe
	.align		4
        /*0010*/ 	.word	0x00000000
	.align		4
        /*0014*/ 	.word	0xfffffffd
	.align		4
        /*0018*/ 	.word	0x00000000
	.align		4
        /*001c*/ 	.word	0xfffffffc


//--------------------- .text._Z8add_sumsPjPKjj   --------------------------
	.section	.text._Z8add_sumsPjPKjj,"ax",@progbits
	.align	128
        .global         _Z8add_sumsPjPKjj
        .type           _Z8add_sumsPjPKjj,@function
        .size           _Z8add_sumsPjPKjj,(.L_x_13 - _Z8add_sumsPjPKjj)
        .other          _Z8add_sumsPjPKjj,@"STO_CUDA_ENTRY STV_DEFAULT"
_Z8add_sumsPjPKjj:
.text._Z8add_sumsPjPKjj:
[----:B------:R-:W-:Y:S01]  /*0000*/  LDC R1, c[0x0][0x37c] ;  /* 0x0000df00ff017b82 */ /* 0x000fe20000000800 */
[----:B------:R-:W0:Y:S07]  /*0010*/  S2R R5, SR_CTAID.X ;  /* 0x0000000000057919 */ /* 0x000e2e0000002500 */
[----:B------:R-:W0:Y:S01]  /*0020*/  LDC R4, c[0x0][0x360] ;  /* 0x0000d800ff047b82 */ /* 0x000e220000000800 */
[----:B------:R-:W1:Y:S01]  /*0030*/  LDCU UR6, c[0x0][0x390] ;  /* 0x00007200ff0677ac */ /* 0x000e620008000800 */
[----:B------:R-:W-:Y:S01]  /*0040*/  BSSY.RECONVERGENT B0, `(.L_x_0) ;  /* 0x0000011000007945 */ /* 0x000fe20003800200 */
[----:B------:R-:W2:Y:S01]  /*0050*/  S2R R7, SR_TID.X ;  /* 0x0000000000077919 */ /* 0x000ea20000002100 */
[----:B------:R-:W3:Y:S04]  /*0060*/  LDCU.64 UR4, c[0x0][0x358] ;  /* 0x00006b00ff0477ac */ /* 0x000ee80008000a00 */
[----:B------:R-:W4:Y:S01]  /*0070*/  LDC.64 R2, c[0x0][0x388] ;  /* 0x0000e200ff027b82 */ /* 0x000f220000000a00 */
[----:B0-----:R-:W-:-:S02]  /*0080*/  IMAD R0, R5, R4, R4 ;  /* 0x0000000405007224 */ /* 0x001fc400078e0204 */
[----:B----4-:R-:W-:-:S03]  /*0090*/  IMAD.WIDE.U32 R2, R5, 0x4, R2 ;  /* 0x0000000405027825 */ /* 0x010fc600078e0002 */
[----:B--2---:R-:W-:-:S04]  /*00a0*/  LEA R7, R0, R7, 0x1 ;  /* 0x0000000700077211 */ /* 0x004fc800078e08ff */
[C---:B-1----:R-:W-:Y:S02]  /*00b0*/  ISETP.GE.U32.AND P0, PT, R7.reuse, UR6, PT ;  /* 0x0000000607007c0c */ /* 0x042fe4000bf06070 */
[----:B------:R-:W-:-:S04]  /*00c0*/  IADD3 R9, PT, PT, R7, R4, RZ ;  /* 0x0000000407097210 */ /* 0x000fc80007ffe0ff */
[----:B------:R-:W-:-:S07]  /*00d0*/  ISETP.GE.U32.AND P1, PT, R9, UR6, PT ;  /* 0x0000000609007c0c */ /* 0x000fce000bf26070 */
[----:B---3--:R-:W-:Y:S06]  /*00e0*/  @P0 BRA `(.L_x_1) ;  /* 0x0000000000180947 */ /* 0x008fec0003800000 */
[----:B------:R-:W0:Y:S01]  /*00f0*/  LDC.64 R4, c[0x0][0x380] ;  /* 0x0000e000ff047b82 */ /* 0x000e220000000a00 */
[----:B------:R-:W2:Y:S01]  /*0100*/  LDG.E R0, desc[UR4][R2.64+0x4] ;  /* 0x0000040402007981 */ /* 0x000ea2000c1e1900 */
[----:B0-----:R-:W-:-:S05]  /*0110*/  IMAD.WIDE.U32 R4, R7, 0x4, R4 ;  /* 0x0000000407047825 */ /* 0x001fca00078e0004 */
[----:B------:R-:W2:Y:S02]  /*0120*/  LDG.E R7, desc[UR4][R4.64] ;  /* 0x0000000404077981 */ /* 0x000ea4000c1e1900 */
[----:B--2---:R-:W-:-:S05]  /*0130*/  IADD3 R7, PT, PT, R0, R7, RZ ;  /* 0x0000000700077210 */ /* 0x004fca0007ffe0ff */
[----:B------:R0:W-:Y:S02]  /*0140*/  STG.E desc[UR4][R4.64], R7 ;  /* 0x0000000704007986 */ /* 0x0001e4000c101904 */
.L_x_1:
[----:B------:R-:W-:Y:S05]  /*0150*/  BSYNC.RECONVERGENT B0 ;  /* 0x0000000000007941 */ /* 0x000fea0003800200 */
.L_x_0:
[----:B------:R-:W-:Y:S05]  /*0160*/  @P1 EXIT ;  /* 0x000000000000194d */ /* 0x000fea0003800000 */
[----:B0-----:R-:W0:Y:S01]  /*0170*/  LDC.64 R4, c[0x0][0x380] ;  /* 0x0000e000ff047b82 */ /* 0x001e220000000a00 */
[----:B------:R-:W2:Y:S01]  /*0180*/  LDG.E R2, desc[UR4][R2.64+0x4] ;  /* 0x0000040402027981 */ /* 0x000ea2000c1e1900 */
[----:B0-----:R-:W-:-:S05]  /*0190*/  IMAD.WIDE.U32 R4, R9, 0x4, R4 ;  /* 0x0000000409047825 */ /* 0x001fca00078e0004 */
[----:B------:R-:W2:Y:S02]  /*01a0*/  LDG.E R7, desc[UR4][R4.64] ;  /* 0x0000000404077981 */ /* 0x000ea4000c1e1900 */
[----:B--2---:R-:W-:-:S05]  /*01b0*/  IADD3 R7, PT, PT, R2, R7, RZ ;  /* 0x0000000702077210 */ /* 0x004fca0007ffe0ff */
[----:B------:R-:W-:Y:S01]  /*01c0*/  STG.E desc[UR4][R4.64], R7 ;  /* 0x0000000704007986 */ /* 0x000fe2000c101904 */
[----:B------:R-:W-:Y:S05]  /*01d0*/  EXIT ;  /* 0x000000000000794d */ /* 0x000fea0003800000 */
.L_x_2:
[----:B------:R-:W-:-:S00]  /*01e0*/  BRA `(.L_x_2) ;  /* 0xfffffffc00fc7947 */ /* 0x000fc0000383ffff */
[----:B------:R-:W-:-:S00]  /*01f0*/  NOP ;  /* 0x0000000000007918 */ /* 0x000fc00000000000 */
        /* <DEDUP_REMOVED lines=8> */
.L_x_13:


//--------------------- .text._Z10scan_blockPKjPjS1_j --------------------------
	.section	.text._Z10scan_blockPKjPjS1_j,"ax",@progbits
	.align	128
        .global         _Z10scan_blockPKjPjS1_j
        .type           _Z10scan_blockPKjPjS1_j,@function
        .size           _Z10scan_blockPKjPjS1_j,(.L_x_14 - _Z10scan_blockPKjPjS1_j)
        .other          _Z10scan_blockPKjPjS1_j,@"STO_CUDA_ENTRY STV_DEFAULT"
_Z10scan_blockPKjPjS1_j:
.text._Z10scan_blockPKjPjS1_j:
[----:B------:R-:W-:Y:S01]  /*0000*/  LDC R1, c[0x0][0x37c] ;  /* 0x0000df00ff017b82 */ /* 0x000fe20000000800 */
[----:B------:R-:W0:Y:S07]  /*0010*/  S2R R3, SR_TID.X ;  /* 0x0000000000037919 */ /* 0x000e2e0000002100 */
[----:B------:R-:W1:Y:S01]  /*0020*/  LDC R4, c[0x0][0x360] ;  /* 0x0000d800ff047b82 */ /* 0x000e620000000800 */
[----:B------:R-:W2:Y:S01]  /*0030*/  LDCU UR4, c[0x0][0x398] ;  /* 0x00007300ff0477ac */ /* 0x000ea20008000800 */
[----:B------:R-:W-:Y:S01]  /*0040*/  CS2R R14, SRZ ;  /* 0x00000000000e7805 */ /* 0x000fe2000001ff00 */
[----:B------:R-:W0:Y:S01]  /*0050*/  S2R R6, SR_CTAID.X ;  /* 0x0000000000067919 */ /* 0x000e220000002500 */
[----:B------:R-:W3:Y:S01]  /*0060*/  LDCU.64 UR6, c[0x0][0x358] ;  /* 0x00006b00ff0677ac */ /* 0x000ee20008000a00 */
[----:B-1----:R-:W-:-:S04]  /*0070*/  IMAD.SHL.U32 R5, R4, 0x2, RZ ;  /* 0x0000000204057824 */ /* 0x002fc800078e00ff */
[----:B0-----:R-:W-:-:S04]  /*0080*/  IMAD R2, R5, R6, R3 ;  /* 0x0000000605027224 */ /* 0x001fc800078e0203 */
[C---:B------:R-:W-:Y:S01]  /*0090*/  IMAD.IADD R0, R2.reuse, 0x1, R4 ;  /* 0x0000000102007824 */ /* 0x040fe200078e0204 */
[----:B--2---:R-:W-:-:S04]  /*00a0*/  ISETP.GE.U32.AND P0, PT, R2, UR4, PT ;  /* 0x0000000402007c0c */ /* 0x004fc8000bf06070 */
[----:B------:R-:W-:-:S09]  /*00b0*/  ISETP.GE.U32.AND P1, PT, R0, UR4, PT ;  /* 0x0000000400007c0c */ /* 0x000fd2000bf26070 */
[----:B------:R-:W0:Y:S08]  /*00c0*/  @!P0 LDC.64 R10, c[0x0][0x380] ;  /* 0x0000e000ff0a8b82 */ /* 0x000e300000000a00 */
[----:B------:R-:W1:Y:S01]  /*00d0*/  @!P1 LDC.64 R12, c[0x0][0x380] ;  /* 0x0000e000ff0c9b82 */ /* 0x000e620000000a00 */
[----:B0-----:R-:W-:-:S05]  /*00e0*/  @!P0 IMAD.WIDE.U32 R10, R2, 0x4, R10 ;  /* 0x00000004020a8825 */ /* 0x001fca00078e000a */
[----:B---3--:R0:W2:Y:S01]  /*00f0*/  @!P0 LDG.E R15, desc[UR6][R10.64] ;  /* 0x000000060a0f8981 */ /* 0x0080a2000c1e1900 */
[----:B-1----:R-:W-:-:S05]  /*0100*/  @!P1 IMAD.WIDE.U32 R12, R0, 0x4, R12 ;  /* 0x00000004000c9825 */ /* 0x002fca00078e000c */
[----:B------:R-:W3:Y:S01]  /*0110*/  @!P1 LDG.E R14, desc[UR6][R12.64] ;  /* 0x000000060c0e9981 */ /* 0x000ee2000c1e1900 */
[----:B------:R-:W1:Y:S01]  /*0120*/  S2UR UR5, SR_CgaCtaId ;  /* 0x00000000000579c3 */ /* 0x000e620000008800 */
[----:B------:R-:W-:Y:S01]  /*0130*/  UMOV UR4, 0x400 ;  /* 0x0000040000047882 */ /* 0x000fe20000000000 */
[C---:B------:R-:W-:Y:S01]  /*0140*/  IMAD.IADD R7, R3.reuse, 0x1, R4 ;  /* 0x0000000103077824 */ /* 0x040fe200078e0204 */
[----:B------:R-:W-:-:S04]  /*0150*/  LEA.HI R8, R3, R3, RZ, 0x1b ;  /* 0x0000000303087211 */ /* 0x000fc800078fd8ff */
[----:B------:R-:W-:Y:S01]  /*0160*/  LEA.HI R7, R7, R7, RZ, 0x1b ;  /* 0x0000000707077211 */ /* 0x000fe200078fd8ff */
[----:B-1----:R-:W-:-:S06]  /*0170*/  ULEA UR4, UR5, UR4, 0x18 ;  /* 0x0000000405047291 */ /* 0x002fcc000f8ec0ff */
[----:B------:R-:W-:Y:S02]  /*0180*/  LEA R8, R8, UR4, 0x2 ;  /* 0x0000000408087c11 */ /* 0x000fe4000f8e10ff */
[----:B------:R-:W-:Y:S01]  /*0190*/  LEA R7, R7, UR4, 0x2 ;  /* 0x0000000407077c11 */ /* 0x000fe2000f8e10ff */
[----:B0-----:R-:W-:Y:S01]  /*01a0*/  IMAD.MOV.U32 R10, RZ, RZ, R4 ;  /* 0x000000ffff0a7224 */ /* 0x001fe200078e0004 */
[----:B------:R-:W-:Y:S01]  /*01b0*/  LEA R9, R3, 0x1, 0x1 ;  /* 0x0000000103097811 */ /* 0x000fe200078e08ff */
[----:B------:R-:W-:Y:S01]  /*01c0*/  UMOV UR5, 0x1 ;  /* 0x0000000100057882 */ /* 0x000fe20000000000 */
[----:B--2---:R0:W-:Y:S04]  /*01d0*/  STS [R8], R15 ;  /* 0x0000000f08007388 */ /* 0x0041e80000000800 */
[----:B---3--:R0:W-:Y:S02]  /*01e0*/  STS [R7], R14 ;  /* 0x0000000e07007388 */ /* 0x0081e40000000800 */
.L_x_5:
[----:B------:R-:W-:Y:S01]  /*01f0*/  BAR.SYNC.DEFER_BLOCKING 0x0 ;  /* 0x0000000000007b1d */ /* 0x000fe20000010000 */
[----:B------:R-:W-:Y:S02]  /*0200*/  ISETP.GE.U32.AND P0, PT, R3, R10, PT ;  /* 0x0000000a0300720c */ /* 0x000fe40003f06070 */
[----:B------:R-:W-:-:S03]  /*0210*/  ISETP.GT.U32.AND P1, PT, R10, 0x1, PT ;  /* 0x000000010a00780c */ /* 0x000fc60003f24070 */
[----:B------:R-:W-:Y:S08]  /*0220*/  BSSY.RECONVERGENT B0, `(.L_x_3) ;  /* 0x000000e000007945 */ /* 0x000ff00003800200 */
[----:B-1----:R-:W-:Y:S05]  /*0230*/  @P0 BRA `(.L_x_4) ;  /* 0x0000000000300947 */ /* 0x002fea0003800000 */
[----:B------:R-:W-:-:S04]  /*0240*/  IMAD R11, R9, UR5, RZ ;  /* 0x00000005090b7c24 */ /* 0x000fc8000f8e02ff */
[C---:B------:R-:W-:Y:S02]  /*0250*/  VIADD R12, R11.reuse, 0xffffffff ;  /* 0xffffffff0b0c7836 */ /* 0x040fe40000000000 */
[----:B------:R-:W-:Y:S02]  /*0260*/  VIADD R13, R11, UR5 ;  /* 0x000000050b0d7c36 */ /* 0x000fe40008000000 */
[C---:B0-----:R-:W-:Y:S01]  /*0270*/  VIADD R14, R12.reuse, UR5 ;  /* 0x000000050c0e7c36 */ /* 0x041fe20008000000 */
[----:B------:R-:W-:-:S04]  /*0280*/  LEA.HI R11, R12, R11, RZ, 0x1b ;  /* 0x0000000b0c0b7211 */ /* 0x000fc800078fd8ff */
[----:B------:R-:W-:Y:S02]  /*0290*/  LEA.HI R13, R14, R13, RZ, 0x1b ;  /* 0x0000000d0e0d7211 */ /* 0x000fe400078fd8ff */
[----:B------:R-:W-:Y:S02]  /*02a0*/  LEA R11, R11, UR4, 0x2 ;  /* 0x000000040b0b7c11 */ /* 0x000fe4000f8e10ff */
[----:B------:R-:W-:-:S04]  /*02b0*/  LEA R13, R13, UR4, 0x2 ;  /* 0x000000040d0d7c11 */ /* 0x000fc8000f8e10ff */
[----:B------:R-:W-:Y:S04]  /*02c0*/  LDS R11, [R11+-0x4] ;  /* 0xfffffc000b0b7984 */ /* 0x000fe80000000800 */
[----:B------:R-:W0:Y:S02]  /*02d0*/  LDS R12, [R13+-0x4] ;  /* 0xfffffc000d0c7984 */ /* 0x000e240000000800 */
[----:B0-----:R-:W-:-:S05]  /*02e0*/  IMAD.IADD R12, R11, 0x1, R12 ;  /* 0x000000010b0c7824 */ /* 0x001fca00078e020c */
[----:B------:R1:W-:Y:S02]  /*02f0*/  STS [R13+-0x4], R12 ;  /* 0xfffffc0c0d007388 */ /* 0x0003e40000000800 */
.L_x_4:
[----:B------:R-:W-:Y:S05]  /*0300*/  BSYNC.RECONVERGENT B0 ;  /* 0x0000000000007941 */ /* 0x000fea0003800200 */
.L_x_3:
[----:B------:R-:W-:Y:S01]  /*0310*/  USHF.L.U32 UR5, UR5, 0x1, URZ ;  /* 0x0000000105057899 */ /* 0x000fe200080006ff */
[----:B------:R-:W-:Y:S01]  /*0320*/  SHF.R.U32.HI R10, RZ, 0x1, R10 ;  /* 0x00000001ff0a7819 */ /* 0x000fe2000001160a */
[----:B------:R-:W-:Y:S10]  /*0330*/  @P1 BRA `(.L_x_5) ;  /* 0xfffffffc00ac1947 */ /* 0x000ff4000383ffff */
[----:B------:R-:W-:Y:S01]  /*0340*/  ISETP.NE.AND P0, PT, R3, RZ, PT ;  /* 0x000000ff0300720c */ /* 0x000fe20003f05270 */
[----:B------:R-:W-:-:S12]  /*0350*/  UMOV UR5, 0x1 ;  /* 0x0000000100057882 */ /* 0x000fd80000000000 */
[----:B------:R-:W-:-:S05]  /*0360*/  @!P0 VIADD R10, R5, 0xffffffff ;  /* 0xffffffff050a8836 */ /* 0x000fca0000000000 */
[----:B------:R-:W-:-:S04]  /*0370*/  @!P0 LEA.HI R10, R10, R5, RZ, 0x1b ;  /* 0x000000050a0a8211 */ /* 0x000fc800078fd8ff */
[----:B------:R-:W-:Y:S02]  /*0380*/  @!P0 LEA R5, R10, UR4, 0x2 ;  /* 0x000000040a058c11 */ /* 0x000fe4000f8e10ff */
[----:B------:R-:W2:Y:S03]  /*0390*/  @!P0 LDC.64 R10, c[0x0][0x390] ;  /* 0x0000e400ff0a8b82 */ /* 0x000ea60000000a00 */
[----:B-1----:R-:W1:Y:S04]  /*03a0*/  @!P0 LDS R13, [R5+-0x4] ;  /* 0xfffffc00050d8984 */ /* 0x002e680000000800 */
[----:B------:R3:W-:Y:S01]  /*03b0*/  @!P0 STS [R5+-0x4], RZ ;  /* 0xfffffcff05008388 */ /* 0x0007e20000000800 */
[----:B--2---:R-:W-:-:S04]  /*03c0*/  @!P0 IMAD.WIDE.U32 R10, R6, 0x4, R10 ;  /* 0x00000004060a8825 */ /* 0x004fc800078e000a */
[----:B------:R-:W-:Y:S01]  /*03d0*/  IMAD.MOV.U32 R6, RZ, RZ, R4 ;  /* 0x000000ffff067224 */ /* 0x000fe200078e0004 */
[----:B-1----:R3:W-:Y:S06]  /*03e0*/  @!P0 STG.E desc[UR6][R10.64], R13 ;  /* 0x0000000d0a008986 */ /* 0x0027ec000c101906 */
.L_x_8:
[----:B------:R-:W-:Y:S01]  /*03f0*/  BAR.SYNC.DEFER_BLOCKING 0x0 ;  /* 0x0000000000007b1d */ /* 0x000fe20000010000 */
[----:B------:R-:W-:Y:S02]  /*0400*/  ISETP.GE.U32.AND P0, PT, R3, UR5, PT ;  /* 0x0000000503007c0c */ /* 0x000fe4000bf06070 */
[----:B------:R-:W-:-:S03]  /*0410*/  ISETP.LE.U32.AND P1, PT, R4, UR5, PT ;  /* 0x0000000504007c0c */ /* 0x000fc6000bf23070 */
[----:B------:R-:W-:Y:S08]  /*0420*/  BSSY.RECONVERGENT B0, `(.L_x_6) ;  /* 0x000000f000007945 */ /* 0x000ff00003800200 */
[----:B-1----:R-:W-:Y:S05]  /*0430*/  @P0 BRA `(.L_x_7) ;  /* 0x0000000000340947 */ /* 0x002fea0003800000 */
[----:B---3--:R-:W-:-:S04]  /*0440*/  IMAD R5, R9, R6, RZ ;  /* 0x0000000609057224 */ /* 0x008fc800078e02ff */
[C---:B------:R-:W-:Y:S02]  /*0450*/  VIADD R10, R5.reuse, 0xffffffff ;  /* 0xffffffff050a7836 */ /* 0x040fe40000000000 */
[--C-:B------:R-:W-:Y:S02]  /*0460*/  IMAD.IADD R11, R5, 0x1, R6.reuse ;  /* 0x00000001050b7824 */ /* 0x100fe400078e0206 */
[C---:B------:R-:W-:Y:S01]  /*0470*/  IMAD.IADD R12, R10.reuse, 0x1, R6 ;  /* 0x000000010a0c7824 */ /* 0x040fe200078e0206 */
[----:B------:R-:W-:-:S04]  /*0480*/  LEA.HI R5, R10, R5, RZ, 0x1b ;  /* 0x000000050a057211 */ /* 0x000fc800078fd8ff */
[----:B------:R-:W-:Y:S02]  /*0490*/  LEA.HI R11, R12, R11, RZ, 0x1b ;  /* 0x0000000b0c0b7211 */ /* 0x000fe400078fd8ff */
[----:B------:R-:W-:Y:S02]  /*04a0*/  LEA R5, R5, UR4, 0x2 ;  /* 0x0000000405057c11 */ /* 0x000fe4000f8e10ff */
[----:B------:R-:W-:-:S03]  /*04b0*/  LEA R11, R11, UR4, 0x2 ;  /* 0x000000040b0b7c11 */ /* 0x000fc6000f8e10ff */
[----:B------:R-:W-:Y:S04]  /*04c0*/  LDS R10, [R5+-0x4] ;  /* 0xfffffc00050a7984 */ /* 0x000fe80000000800 */
[----:B------:R-:W1:Y:S02]  /*04d0*/  LDS R12, [R11+-0x4] ;  /* 0xfffffc000b0c7984 */ /* 0x000e640000000800 */
[----:B-1----:R-:W-:Y:S02]  /*04e0*/  IMAD.IADD R10, R10, 0x1, R12 ;  /* 0x000000010a0a7824 */ /* 0x002fe400078e020c */
[----:B------:R1:W-:Y:S04]  /*04f0*/  STS [R5+-0x4], R12 ;  /* 0xfffffc0c05007388 */ /* 0x0003e80000000800 */
[----:B------:R1:W-:Y:S02]  /*0500*/  STS [R11+-0x4], R10 ;  /* 0xfffffc0a0b007388 */ /* 0x0003e40000000800 */
.L_x_7:
[----:B------:R-:W-:Y:S05]  /*0510*/  BSYNC.RECONVERGENT B0 ;  /* 0x0000000000007941 */ /* 0x000fea0003800200 */
.L_x_6:
[----:B------:R-:W-:Y:S01]  /*0520*/  USHF.L.U32 UR5, UR5, 0x1, URZ ;  /* 0x0000000105057899 */ /* 0x000fe200080006ff */
[----:B------:R-:W-:Y:S01]  /*0530*/  SHF.R.U32.HI R6, RZ, 0x1, R6 ;  /* 0x00000001ff067819 */ /* 0x000fe20000011606 */
[----:B------:R-:W-:Y:S10]  /*0540*/  @!P1 BRA `(.L_x_8) ;  /* 0xfffffffc00a89947 */ /* 0x000ff4000383ffff */
[----:B------:R-:W2:Y:S01]  /*0550*/  LDCU UR8, c[0x0][0x398] ;  /* 0x00007300ff0877ac */ /* 0x000ea20008000800 */
[----:B------:R-:W-:Y:S01]  /*0560*/  BAR.SYNC.DEFER_BLOCKING 0x0 ;  /* 0x0000000000007b1d */ /* 0x000fe20000010000 */
[----:B--2---:R-:W-:Y:S02]  /*0570*/  ISETP.GE.U32.AND P0, PT, R2, UR8, PT ;  /* 0x0000000802007c0c */ /* 0x004fe4000bf06070 */
[----:B------:R-:W-:-:S11]  /*0580*/  ISETP.GE.U32.AND P1, PT, R0, UR8, PT ;  /* 0x0000000800007c0c */ /* 0x000fd6000bf26070 */
[----:B------:R-:W2:Y:S01]  /*0590*/  @!P0 LDS R9, [R8] ;  /* 0x0000000008098984 */ /* 0x000ea20000000800 */
[----:B-1-3--:R-:W1:Y:S02]  /*05a0*/  @!P0 LDC.64 R4, c[0x0][0x388] ;  /* 0x0000e200ff048b82 */ /* 0x00ae640000000a00 */
[----:B-1----:R-:W-:-:S05]  /*05b0*/  @!P0 IMAD.WIDE.U32 R2, R2, 0x4, R4 ;  /* 0x0000000402028825 */ /* 0x002fca00078e0004 */
[----:B--2---:R1:W-:Y:S01]  /*05c0*/  @!P0 STG.E desc[UR6][R2.64], R9 ;  /* 0x0000000902008986 */ /* 0x0043e2000c101906 */
[----:B------:R-:W-:Y:S05]  /*05d0*/  @P1 EXIT ;  /* 0x000000000000194d */ /* 0x000fea0003800000 */
[----:B0-----:R-:W0:Y:S01]  /*05e0*/  LDS R7, [R7] ;  /* 0x0000000007077984 */ /* 0x001e220000000800 */
[----:B-1----:R-:W1:Y:S02]  /*05f0*/  LDC.64 R2, c[0x0][0x388] ;  /* 0x0000e200ff027b82 */ /* 0x002e640000000a00 */
[----:B-1----:R-:W-:-:S05]  /*0600*/  IMAD.WIDE.U32 R2, R0, 0x4, R2 ;  /* 0x0000000400027825 */ /* 0x002fca00078e0002 */
[----:B0-----:R-:W-:Y:S01]  /*0610*/  STG.E desc[UR6][R2.64], R7 ;  /* 0x0000000702007986 */ /* 0x001fe2000c101906 */
[----:B------:R-:W-:Y:S05]  /*0620*/  EXIT ;  /* 0x000000000000794d */ /* 0x000fea0003800000 */
.L_x_9:
        /* <DEDUP_REMOVED lines=13> */
.L_x_14:


//--------------------- .text._Z14scatter_kernelPKjS0_S0_Pjjj --------------------------
	.section	.text._Z14scatter_kernelPKjS0_S0_Pjjj,"ax",@progbits
	.align	128
        .global         _Z14scatter_kernelPKjS0_S0_Pjjj
        .type           _Z14scatter_kernelPKjS0_S0_Pjjj,@function
        .size           _Z14scatter_kernelPKjS0_S0_Pjjj,(.L_x_15 - _Z14scatter_kernelPKjS0_S0_Pjjj)
        .other          _Z14scatter_kernelPKjS0_S0_Pjjj,@"STO_CUDA_ENTRY STV_DEFAULT"
_Z14scatter_kernelPKjS0_S0_Pjjj:
.text._Z14scatter_kernelPKjS0_S0_Pjjj:
[----:B------:R-:W-:Y:S01]  /*0000*/  LDC R1, c[0x0][0x37c] ;  /* 0x0000df00ff017b82 */ /* 0x000fe20000000800 */
[----:B------:R-:W0:Y:S07]  /*0010*/  S2R R0, SR_TID.X ;  /* 0x0000000000007919 */ /* 0x000e2e0000002100 */
[----:B------:R-:W0:Y:S01]  /*0020*/  S2UR UR4, SR_CTAID.X ;  /* 0x00000000000479c3 */ /* 0x000e220000002500 */
[----:B------:R-:W1:Y:S07]  /*0030*/  LDCU UR5, c[0x0][0x3a4] ;  /* 0x00007480ff0577ac */ /* 0x000e6e0008000800 */
[----:B------:R-:W0:Y:S02]  /*0040*/  LDC R9, c[0x0][0x360] ;  /* 0x0000d800ff097b82 */ /* 0x000e240000000800 */
[----:B0-----:R-:W-:-:S05]  /*0050*/  IMAD R9, R9, UR4, R0 ;  /* 0x0000000409097c24 */ /* 0x001fca000f8e0200 */
[----:B-1----:R-:W-:-:S13]  /*0060*/  ISETP.GE.U32.AND P0, PT, R9, UR5, PT ;  /* 0x0000000509007c0c */ /* 0x002fda000bf06070 */
[----:B------:R-:W-:Y:S05]  /*0070*/  @P0 EXIT ;  /* 0x000000000000094d */ /* 0x000fea0003800000 */
[----:B------:R-:W0:Y:S01]  /*0080*/  LDC.64 R2, c[0x0][0x388] ;  /* 0x0000e200ff027b82 */ /* 0x000e220000000a00 */
[----:B------:R-:W1:Y:S01]  /*0090*/  LDCU.64 UR4, c[0x0][0x358] ;  /* 0x00006b00ff0477ac */ /* 0x000e620008000a00 */
[----:B0-----:R-:W-:-:S06]  /*00a0*/  IMAD.WIDE.U32 R2, R9, 0x4, R2 ;  /* 0x0000000409027825 */ /* 0x001fcc00078e0002 */
[----:B-1----:R-:W2:Y:S02]  /*00b0*/  LDG.E R2, desc[UR4][R2.64] ;  /* 0x0000000402027981 */ /* 0x002ea4000c1e1900 */
[----:B--2---:R-:W-:-:S13]  /*00c0*/  ISETP.NE.AND P0, PT, R2, RZ, PT ;  /* 0x000000ff0200720c */ /* 0x004fda0003f05270 */
[----:B------:R-:W-:Y:S05]  /*00d0*/  @!P0 BRA `(.L_x_10) ;  /* 0x0000000000288947 */ /* 0x000fea0003800000 */
[----:B------:R-:W0:Y:S08]  /*00e0*/  LDC.64 R4, c[0x0][0x390] ;  /* 0x0000e400ff047b82 */ /* 0x000e300000000a00 */
[----:B------:R-:W1:Y:S08]  /*00f0*/  LDC.64 R2, c[0x0][0x380] ;  /* 0x0000e000ff027b82 */ /* 0x000e700000000a00 */
[----:B------:R-:W2:Y:S01]  /*0100*/  LDC.64 R6, c[0x0][0x398] ;  /* 0x0000e600ff067b82 */ /* 0x000ea20000000a00 */
[----:B0-----:R-:W-:-:S06]  /*0110*/  IMAD.WIDE.U32 R4, R9, 0x4, R4 ;  /* 0x0000000409047825 */ /* 0x001fcc00078e0004 */
[----:B------:R-:W2:Y:S01]  /*0120*/  LDG.E R5, desc[UR4][R4.64] ;  /* 0x0000000404057981 */ /* 0x000ea2000c1e1900 */
[----:B-1----:R-:W-:-:S06]  /*0130*/  IMAD.WIDE.U32 R2, R9, 0x4, R2 ;  /* 0x0000000409027825 */ /* 0x002fcc00078e0002 */
[----:B------:R-:W3:Y:S01]  /*0140*/  LDG.E R3, desc[UR4][R2.64] ;  /* 0x0000000402037981 */ /* 0x000ee2000c1e1900 */
[----:B--2---:R-:W-:-:S05]  /*0150*/  IMAD.WIDE.U32 R6, R5, 0x4, R6 ;  /* 0x0000000405067825 */ /* 0x004fca00078e0006 */
[----:B---3--:R-:W-:Y:S01]  /*0160*/  STG.E desc[UR4][R6.64], R3 ;  /* 0x0000000306007986 */ /* 0x008fe2000c101904 */
[----:B------:R-:W-:Y:S05]  /*0170*/  EXIT ;  /* 0x000000000000794d */ /* 0x000fea0003800000 */
.L_x_10:
[----:B------:R-:W0:Y:S01]  /*0180*/  LDC.64 R4, c[0x0][0x390] ;  /* 0x0000e400ff047b82 */ /* 0x000e220000000a00 */
[----:B------:R-:W1:Y:S07]  /*0190*/  LDCU UR6, c[0x0][0x3a0] ;  /* 0x00007400ff0677ac */ /* 0x000e6e0008000800 */
[----:B------:R-:W2:Y:S01]  /*01a0*/  LDC.64 R2, c[0x0][0x380] ;  /* 0x0000e000ff027b82 */ /* 0x000ea20000000a00 */
[----:B0-----:R-:W-:-:S06]  /*01b0*/  IMAD.WIDE.U32 R6, R9, 0x4, R4 ;  /* 0x0000000409067825 */ /* 0x001fcc00078e0004 */
[----:B------:R-:W1:Y:S01]  /*01c0*/  LDG.E R6, desc[UR4][R6.64] ;  /* 0x0000000406067981 */ /* 0x000e62000c1e1900 */
[----:B--2---:R-:W-:Y:S02]  /*01d0*/  IMAD.WIDE.U32 R4, R9, 0x4, R2 ;  /* 0x0000000409047825 */ /* 0x004fe400078e0002 */
[----:B------:R-:W0:Y:S04]  /*01e0*/  LDC.64 R2, c[0x0][0x398] ;  /* 0x0000e600ff027b82 */ /* 0x000e280000000a00 */
[----:B------:R-:W2:Y:S01]  /*01f0*/  LDG.E R5, desc[UR4][R4.64] ;  /* 0x0000000404057981 */ /* 0x000ea2000c1e1900 */
[----:B-1----:R-:W-:-:S05]  /*0200*/  IADD3 R9, PT, PT, -R6, UR6, R9 ;  /* 0x0000000606097c10 */ /* 0x002fca000fffe109 */
[----:B0-----:R-:W-:-:S05]  /*0210*/  IMAD.WIDE.U32 R2, R9, 0x4, R2 ;  /* 0x0000000409027825 */ /* 0x001fca00078e0002 */
[----:B--2---:R-:W-:Y:S01]  /*0220*/  STG.E desc[UR4][R2.64], R5 ;  /* 0x0000000502007986 */ /* 0x004fe2000c101904 */
[----:B------:R-:W-:Y:S05]  /*0230*/  EXIT ;  /* 0x000000000000794d */ /* 0x000fea0003800000 */
.L_x_11:
        /* <DEDUP_REMOVED lines=12> */
.L_x_15:


//--------------------- .text._Z16predicate_kernelPKjPjjj --------------------------
	.section	.text._Z16predicate_kernelPKjPjjj,"ax",@progbits
	.align	128
        .global         _Z16predicate_kernelPKjPjjj
        .type           _Z16predicate_kernelPKjPjjj,@function
        .size           _Z16predicate_kernelPKjPjjj,(.L_x_16 - _Z16predicate_kernelPKjPjjj)
        .other          _Z16predicate_kernelPKjPjjj,@"STO_CUDA_ENTRY STV_DEFAULT"
_Z16predicate_kernelPKjPjjj:
.text._Z16predicate_kernelPKjPjjj:
        /* <DEDUP_REMOVED lines=10> */
[----:B------:R-:W2:Y:S06]  /*00a0*/  LDCU UR6, c[0x0][0x390] ;  /* 0x00007200ff0677ac */ /* 0x000eac0008000800 */
[----:B------:R-:W3:Y:S01]  /*00b0*/  LDC.64 R4, c[0x0][0x388] ;  /* 0x0000e200ff047b82 */ /* 0x000ee20000000a00 */
[----:B0-----:R-:W-:-:S06]  /*00c0*/  IMAD.WIDE.U32 R2, R7, 0x4, R2 ;  /* 0x0000000407027825 */ /* 0x001fcc00078e0002 */
[----:B-1----:R-:W4:Y:S01]  /*00d0*/  LDG.E R2, desc[UR4][R2.64] ;  /* 0x0000000402027981 */ /* 0x002f22000c1e1900 */
[----:B---3--:R-:W-:Y:S01]  /*00e0*/  IMAD.WIDE.U32 R4, R7, 0x4, R4 ;  /* 0x0000000407047825 */ /* 0x008fe200078e0004 */
[----:B----4-:R-:W-:-:S04]  /*00f0*/  LOP3.LUT R0, RZ, R2, RZ, 0x33, !PT ;  /* 0x00000002ff007212 */ /* 0x010fc800078e33ff */
[----:B--2---:R-:W-:-:S04]  /*0100*/  SHF.R.U32.HI R0, RZ, UR6, R0 ;  /* 0x00000006ff007c19 */ /* 0x004fc80008011600 */
[----:B------:R-:W-:-:S05]  /*0110*/  LOP3.LUT R7, R0, 0x1, RZ, 0xc0, !PT ;  /* 0x0000000100077812 */ /* 0x000fca00078ec0ff */
[----:B------:R-:W-:Y:S01]  /*0120*/  STG.E desc[UR4][R4.64], R7 ;  /* 0x0000000704007986 */ /* 0x000fe2000c101904 */
[----:B------:R-:W-:Y:S05]  /*0130*/  EXIT ;  /* 0x000000000000794d */ /* 0x000fea0003800000 */
.L_x_12:
        /* <DEDUP_REMOVED lines=12> */
.L_x_16:


//--------------------- .nv.shared._Z8add_sumsPjPKjj --------------------------
	.section	.nv.shared._Z8add_sumsPjPKjj,"aw",@nobits
	.sectionflags	@""
	.align	16
	.zero		1024


//--------------------- .nv.shared.reserved.0     --------------------------
	.section	.nv.shared.reserved.0,"aw",@nobits
	.weak		__nv_reservedSMEM_offset_0_alias
	.size		__nv_reservedSMEM_offset_0_alias, 0, 64
	.other		__nv_reservedSMEM_offset_0_alias,@"STO_CUDA_RESERVED_SHARED STV_DEFAULT"
__nv_reservedSMEM_offset_0_alias:
	.zero		0
	.zero		64


//--------------------- .nv.shared._Z10scan_blockPKjPjS1_j --------------------------
	.section	.nv.shared._Z10scan_blockPKjPjS1_j,"aw",@nobits
	.sectionflags	@""
	.align	16
	.zero		1024


//--------------------- .nv.shared._Z14scatter_kernelPKjS0_S0_Pjjj --------------------------
	.section	.nv.shared._Z14scatter_kernelPKjS0_S0_Pjjj,"aw",@nobits
	.sectionflags	@""
	.align	16
	.zero		1024


//--------------------- .nv.shared._Z16predicate_kernelPKjPjjj --------------------------
	.section	.nv.shared._Z16predicate_kernelPKjPjjj,"aw",@nobits
	.sectionflags	@""
	.align	16
	.zero		1024


//--------------------- .nv.constant0._Z8add_sumsPjPKjj --------------------------
	.section	.nv.constant0._Z8add_sumsPjPKjj,"a",@progbits
	.sectionflags	@""
	.align	4
.nv.constant0._Z8add_sumsPjPKjj:
	.zero		916


//--------------------- .nv.constant0._Z10scan_blockPKjPjS1_j --------------------------
	.section	.nv.constant0._Z10scan_blockPKjPjS1_j,"a",@progbits
	.sectionflags	@""
	.align	4
.nv.constant0._Z10scan_blockPKjPjS1_j:
	.zero		924


//--------------------- .nv.constant0._Z14scatter_kernelPKjS0_S0_Pjjj --------------------------
	.section	.nv.constant0._Z14scatter_kernelPKjS0_S0_Pjjj,"a",@progbits
	.sectionflags	@""
	.align	4
.nv.constant0._Z14scatter_kernelPKjS0_S0_Pjjj:
	.zero		936


//--------------------- .nv.constant0._Z16predicate_kernelPKjPjjj --------------------------
	.section	.nv.constant0._Z16predicate_kernelPKjPjjj,"a",@progbits
	.sectionflags	@""
	.align	4
.nv.constant0._Z16predicate_kernelPKjPjjj:
	.zero		920


//--------------------- SYMBOLS --------------------------

	.type		.nv.reservedSmem.offset0,@object
	.size		.nv.reservedSmem.offset0,0x4
	.type		.nv.reservedSmem.cap,@object
	.size		.nv.reservedSmem.cap,0x4
